	.headerflags	@"EF_CUDA_TEXMODE_UNIFIED EF_CUDA_64BIT_ADDRESS EF_CUDA_ACCELERATORS EF_CUDA_SM90 EF_CUDA_VIRTUAL_SM(EF_CUDA_SM90)"
	.elftype	@"ET_EXEC"


//--------------------- .nv.info                  --------------------------
	.section	.nv.info,"",@"SHT_CUDA_INFO"
	.align	4


	//----- nvinfo : EIATTR_REGCOUNT
	.align		4
        /*0000*/ 	.byte	0x04, 0x2f
        /*0002*/ 	.short	(.L_1 - .L_0)
	.align		4
.L_0:
        /*0004*/ 	.word	index@(triton_per_fused_clamp_div_sum_1)
        /*0008*/ 	.word	0x00000014


	//----- nvinfo : EIATTR_MIN_STACK_SIZE
	.align		4
.L_1:
        /*000c*/ 	.byte	0x04, 0x12
        /*000e*/ 	.short	(.L_3 - .L_2)
	.align		4
.L_2:
        /*0010*/ 	.word	index@(triton_per_fused_clamp_div_sum_1)
        /*0014*/ 	.word	0x00000000


	//----- nvinfo : EIATTR_FRAME_SIZE
	.align		4
.L_3:
        /*0018*/ 	.byte	0x04, 0x11
        /*001a*/ 	.short	(.L_5 - .L_4)
	.align		4
.L_4:
        /*001c*/ 	.word	index@(triton_per_fused_clamp_div_sum_1)
        /*0020*/ 	.word	0x00000000


	//----- nvinfo : EIATTR_MIN_STACK_SIZE
	.align		4
.L_5:
        /*0024*/ 	.byte	0x04, 0x12
        /*0026*/ 	.short	(.L_7 - .L_6)
	.align		4
.L_6:
        /*0028*/ 	.word	index@(triton_per_fused_clamp_div_sum_1)
        /*002c*/ 	.word	0x00000000
.L_7:


//--------------------- .nv.info.triton_per_fused_clamp_div_sum_1 --------------------------
	.section	.nv.info.triton_per_fused_clamp_div_sum_1,"",@"SHT_CUDA_INFO"
	.sectionflags	@""
	.align	4


	//----- nvinfo : EIATTR_CUDA_API_VERSION
	.align		4
        /*0000*/ 	.byte	0x04, 0x37
        /*0002*/ 	.short	(.L_9 - .L_8)
.L_8:
        /*0004*/ 	.word	0x0000007c


	//----- nvinfo : EIATTR_KPARAM_INFO
	.align		4
.L_9:
        /*0008*/ 	.byte	0x04, 0x17
        /*000a*/ 	.short	(.L_11 - .L_10)
.L_10:
        /*000c*/ 	.word	0x00000000
        /*0010*/ 	.short	0x0005
        /*0012*/ 	.short	0x0024
        /*0014*/ 	.byte	0x00, 0xf0, 0x11, 0x00


	//----- nvinfo : EIATTR_KPARAM_INFO
	.align		4
.L_11:
        /*0018*/ 	.byte	0x04, 0x17
        /*001a*/ 	.short	(.L_13 - .L_12)
.L_12:
        /*001c*/ 	.word	0x00000000
        /*0020*/ 	.short	0x0004
        /*0022*/ 	.short	0x0020
        /*0024*/ 	.byte	0x00, 0xf0, 0x11, 0x00


	//----- nvinfo : EIATTR_KPARAM_INFO
	.align		4
.L_13:
        /*0028*/ 	.byte	0x04, 0x17
        /*002a*/ 	.short	(.L_15 - .L_14)
.L_14:
        /*002c*/ 	.word	0x00000000
        /*0030*/ 	.short	0x0003
        /*0032*/ 	.short	0x0018
        /*0034*/ 	.byte	0x00, 0xf4, 0x21, 0x00


	//----- nvinfo : EIATTR_KPARAM_INFO
	.align		4
.L_15:
        /*0038*/ 	.byte	0x04, 0x17
        /*003a*/ 	.short	(.L_17 - .L_16)
.L_16:
        /*003c*/ 	.word	0x00000000
        /*0040*/ 	.short	0x0002
        /*0042*/ 	.short	0x0010
        /*0044*/ 	.byte	0x00, 0xf4, 0x21, 0x00


	//----- nvinfo : EIATTR_KPARAM_INFO
	.align		4
.L_17:
        /*0048*/ 	.byte	0x04, 0x17
        /*004a*/ 	.short	(.L_19 - .L_18)
.L_18:
        /*004c*/ 	.word	0x00000000
        /*0050*/ 	.short	0x0001
        /*0052*/ 	.short	0x0008
        /*0054*/ 	.byte	0x00, 0xf4, 0x21, 0x00


	//----- nvinfo : EIATTR_KPARAM_INFO
	.align		4
.L_19:
        /*0058*/ 	.byte	0x04, 0x17
        /*005a*/ 	.short	(.L_21 - .L_20)
.L_20:
        /*005c*/ 	.word	0x00000000
        /*0060*/ 	.short	0x0000
        /*0062*/ 	.short	0x0000
        /*0064*/ 	.byte	0x00, 0xf4, 0x21, 0x00


	//----- nvinfo : EIATTR_SPARSE_MMA_MASK
	.align		4
.L_21:
        /*0068*/ 	.byte	0x03, 0x50
        /*006a*/ 	.short	0x0000


	//----- nvinfo : EIATTR_MAXREG_COUNT
	.align		4
        /*006c*/ 	.byte	0x03, 0x1b
        /*006e*/ 	.short	0x00ff


	//----- nvinfo : EIATTR_COOP_GROUP_MASK_REGIDS
	.align		4
        /*0070*/ 	.byte	0x04, 0x29
        /*0072*/ 	.short	(.L_23 - .L_22)


	//   ....[0]....
.L_22:
        /*0074*/ 	.word	0xffffffff


	//   ....[1]....
        /*0078*/ 	.word	0xffffffff


	//   ....[2]....
        /*007c*/ 	.word	0xffffffff


	//----- nvinfo : EIATTR_COOP_GROUP_INSTR_OFFSETS
	.align		4
.L_23:
        /*0080*/ 	.byte	0x04, 0x28
        /*0082*/ 	.short	(.L_25 - .L_24)


	//   ....[0]....
.L_24:
        /*0084*/ 	.word	0x00000330


	//   ....[1]....
        /*0088*/ 	.word	0x000003c0


	//   ....[2]....
        /*008c*/ 	.word	0x00000410


	//----- nvinfo : EIATTR_EXIT_INSTR_OFFSETS
	.align		4
.L_25:
        /*0090*/ 	.byte	0x04, 0x1c
        /*0092*/ 	.short	(.L_27 - .L_26)


	//   ....[0]....
.L_26:
        /*0094*/ 	.word	0x000004e0


	//   ....[1]....
        /*0098*/ 	.word	0x00000500


	//----- nvinfo : EIATTR_REQNTID
	.align		4
.L_27:
        /*009c*/ 	.byte	0x04, 0x10
        /*009e*/ 	.short	(.L_29 - .L_28)
.L_28:
        /*00a0*/ 	.word	0x00000040
        /*00a4*/ 	.word	0x00000001
        /*00a8*/ 	.word	0x00000001


	//----- nvinfo : EIATTR_CBANK_PARAM_SIZE
	.align		4
.L_29:
        /*00ac*/ 	.byte	0x03, 0x19
        /*00ae*/ 	.short	0x0028


	//----- nvinfo : EIATTR_PARAM_CBANK
	.align		4
        /*00b0*/ 	.byte	0x04, 0x0a
        /*00b2*/ 	.short	(.L_31 - .L_30)
	.align		4
.L_30:
        /*00b4*/ 	.word	index@(.nv.constant0.triton_per_fused_clamp_div_sum_1)
        /*00b8*/ 	.short	0x0210
        /*00ba*/ 	.short	0x0028


	//----- nvinfo : EIATTR_SW_WAR
	.align		4
.L_31:
        /*00bc*/ 	.byte	0x04, 0x36
        /*00be*/ 	.short	(.L_33 - .L_32)
.L_32:
        /*00c0*/ 	.word	0x00000008
.L_33:


//--------------------- .nv.callgraph             --------------------------
	.section	.nv.callgraph,"",@"SHT_CUDA_CALLGRAPH"
	.align	4
	.sectionentsize	8
	.align		4
        /*0000*/ 	.word	0x00000000
	.align		4
        /*0004*/ 	.word	0xffffffff
	.align		4
        /*0008*/ 	.word	0x00000000
	.align		4
        /*000c*/ 	.word	0xfffffffe
	.align		4
        /*0010*/ 	.word	0x00000000
	.align		4
        /*0014*/ 	.word	0xfffffffd
	.align		4
        /*0018*/ 	.word	0x00000000
	.align		4
        /*001c*/ 	.word	0xfffffffc


//--------------------- .text.triton_per_fused_clamp_div_sum_1 --------------------------
	.section	.text.triton_per_fused_clamp_div_sum_1,"ax",@progbits
	.sectionflags	@"SHF_BARRIERS=1"
	.align	128
        .global         triton_per_fused_clamp_div_sum_1
        .type           triton_per_fused_clamp_div_sum_1,@function
        .size           triton_per_fused_clamp_div_sum_1,(.L_x_1 - triton_per_fused_clamp_div_sum_1)
        .other          triton_per_fused_clamp_div_sum_1,@"STO_CUDA_ENTRY STV_DEFAULT"
triton_per_fused_clamp_div_sum_1:
.text.triton_per_fused_clamp_div_sum_1:
[----:B------:R-:W0:Y:S02]  /*0000*/  LDC R1, c[0x0][0x28] ;  /* 0x00000a00ff017b82 */ /* 0x000e240000000800 */
[----:B------:R-:W1:Y:S01]  /*0010*/  S2R R0, SR_TID.X ;  /* 0x0000000000007919 */ /* 0x000e620000002100 */
[----:B------:R-:W2:Y:S01]  /*0020*/  LDC.64 R6, c[0x0][0x218] ;  /* 0x00008600ff067b82 */ /* 0x000ea20000000a00 */
[----:B------:R-:W-:Y:S01]  /*0030*/  ULDC.64 UR6, c[0x0][0x208] ;  /* 0x0000820000067ab9 */ /* 0x000fe20000000a00 */
[----:B------:R-:W3:Y:S06]  /*0040*/  S2R R3, SR_CTAID.X ;  /* 0x0000000000037919 */ /* 0x000eec0000002500 */
[----:B------:R-:W4:Y:S08]  /*0050*/  LDC.64 R4, c[0x0][0x220] ;  /* 0x00008800ff047b82 */ /* 0x000f300000000a00 */
[----:B------:R-:W5:Y:S01]  /*0060*/  LDC.64 R16, c[0x0][0x228] ;  /* 0x00008a00ff107b82 */ /* 0x000f620000000a00 */
[----:B-1----:R-:W-:Y:S01]  /*0070*/  SHF.R.U32.HI R2, RZ, 0x3, R0 ;  /* 0x00000003ff027819 */ /* 0x002fe20000011600 */
[----:B------:R-:W-:-:S02]  /*0080*/  IMAD.SHL.U32 R10, R0, 0x2, RZ ;  /* 0x00000002000a7824 */ /* 0x000fc400078e00ff */
[----:B---3--:R-:W-:Y:S01]  /*0090*/  IMAD.SHL.U32 R9, R3, 0x8, RZ ;  /* 0x0000000803097824 */ /* 0x008fe200078e00ff */
[----:B------:R-:W-:Y:S02]  /*00a0*/  SGXT.U32 R2, R2, 0x3 ;  /* 0x000000030202781a */ /* 0x000fe40000000000 */
[----:B------:R-:W-:Y:S02]  /*00b0*/  SHF.R.S32.HI R3, RZ, 0x1c, R3 ;  /* 0x0000001cff037819 */ /* 0x000fe40000011403 */
[----:B------:R-:W-:Y:S02]  /*00c0*/  LOP3.LUT R8, R9, R2, RZ, 0xfc, !PT ;  /* 0x0000000209087212 */ /* 0x000fe400078efcff */
[----:B------:R-:W-:Y:S02]  /*00d0*/  SGXT R3, R3, 0x1 ;  /* 0x000000010303781a */ /* 0x000fe40000000200 */
[----:B------:R-:W-:Y:S02]  /*00e0*/  SHF.R.S32.HI R11, RZ, 0x1f, R8 ;  /* 0x0000001fff0b7819 */ /* 0x000fe40000011408 */
[----:B------:R-:W-:-:S02]  /*00f0*/  LEA.HI R12, R3, R8, RZ, 0x4 ;  /* 0x00000008030c7211 */ /* 0x000fc400078f20ff */
[----:B------:R-:W-:Y:S02]  /*0100*/  LEA.HI R11, R11, R8, RZ, 0x2 ;  /* 0x000000080b0b7211 */ /* 0x000fe400078f10ff */
[----:B------:R-:W-:Y:S01]  /*0110*/  LOP3.LUT R10, R10, 0xe, RZ, 0xc0, !PT ;  /* 0x0000000e0a0a7812 */ /* 0x000fe200078ec0ff */
[----:B------:R-:W-:Y:S01]  /*0120*/  IMAD.SHL.U32 R12, R12, 0x4, RZ ;  /* 0x000000040c0c7824 */ /* 0x000fe200078e00ff */
[C---:B------:R-:W-:Y:S01]  /*0130*/  LOP3.LUT R13, R11.reuse, 0xffffffc, RZ, 0xc0, !PT ;  /* 0x0ffffffc0b0d7812 */ /* 0x040fe200078ec0ff */
[----:B------:R-:W-:Y:S01]  /*0140*/  IMAD.SHL.U32 R11, R11, 0x4, RZ ;  /* 0x000000040b0b7824 */ /* 0x000fe200078e00ff */
[----:B------:R-:W-:Y:S02]  /*0150*/  ISETP.GE.AND P0, PT, R8, 0x40, PT ;  /* 0x000000400800780c */ /* 0x000fe40003f06270 */
[----:B------:R-:W-:Y:S01]  /*0160*/  LOP3.LUT R12, R12, 0xffffffc0, RZ, 0xc0, !PT ;  /* 0xffffffc00c0c7812 */ /* 0x000fe200078ec0ff */
[----:B------:R-:W-:Y:S01]  /*0170*/  IMAD.IADD R13, R8, 0x1, -R13 ;  /* 0x00000001080d7824 */ /* 0x000fe200078e0a0d */
[----:B------:R-:W-:-:S03]  /*0180*/  LOP3.LUT R11, R10, 0xfffffff0, R11, 0xf8, !PT ;  /* 0xfffffff00a0b7812 */ /* 0x000fc600078ef80b */
[----:B------:R-:W-:-:S04]  /*0190*/  IMAD R13, R13, 0x10, R10 ;  /* 0x000000100d0d7824 */ /* 0x000fc800078e020a */
[----:B------:R-:W-:Y:S02]  /*01a0*/  IMAD.IADD R15, R13, 0x1, R12 ;  /* 0x000000010d0f7824 */ /* 0x000fe400078e020c */
[----:B--2---:R-:W-:Y:S01]  /*01b0*/  IMAD.WIDE R12, R11, 0x4, R6 ;  /* 0x000000040b0c7825 */ /* 0x004fe200078e0206 */
[----:B------:R-:W-:Y:S02]  /*01c0*/  CS2R R10, SRZ ;  /* 0x00000000000a7805 */ /* 0x000fe4000001ff00 */
[----:B------:R-:W-:Y:S01]  /*01d0*/  CS2R R6, SRZ ;  /* 0x0000000000067805 */ /* 0x000fe2000001ff00 */
[----:B----4-:R-:W-:-:S05]  /*01e0*/  IMAD.WIDE R14, R15, 0x4, R4 ;  /* 0x000000040f0e7825 */ /* 0x010fca00078e0204 */
[----:B------:R-:W2:Y:S04]  /*01f0*/  @!P0 LDG.E.EL.64 R6, desc[UR6][R12.64] ;  /* 0x000000060c068981 */ /* 0x000ea8000c2e1b00 */
[----:B------:R-:W3:Y:S01]  /*0200*/  @!P0 LDG.E.64 R10, desc[UR6][R14.64] ;  /* 0x000000060e0a8981 */ /* 0x000ee2000c1e1b00 */
[----:B------:R-:W-:-:S04]  /*0210*/  LOP3.LUT R4, R9, 0x7, R0, 0xf8, !PT ;  /* 0x0000000709047812 */ /* 0x000fc800078ef800 */
[----:B------:R-:W-:Y:S02]  /*0220*/  LEA.HI R3, R3, R4, RZ, 0x2 ;  /* 0x0000000403037211 */ /* 0x000fe400078f10ff */
[----:B------:R-:W-:Y:S02]  /*0230*/  ISETP.GE.AND P1, PT, R4, 0x40, PT ;  /* 0x000000400400780c */ /* 0x000fe40003f26270 */
[----:B------:R-:W-:-:S05]  /*0240*/  SHF.R.S32.HI R3, RZ, 0x2, R3 ;  /* 0x00000002ff037819 */ /* 0x000fca0000011403 */
[----:B-----5:R-:W-:-:S04]  /*0250*/  IMAD.WIDE R8, R3, 0x4, R16 ;  /* 0x0000000403087825 */ /* 0x020fc800078e0210 */
[----:B------:R-:W-:-:S06]  /*0260*/  IMAD.MOV.U32 R16, RZ, RZ, RZ ;  /* 0x000000ffff107224 */ /* 0x000fcc00078e00ff */
[----:B------:R1:W4:Y:S01]  /*0270*/  @!P1 LDG.E.EL R16, desc[UR6][R8.64] ;  /* 0x0000000608109981 */ /* 0x000322000c2e1900 */
[----:B------:R-:W5:Y:S01]  /*0280*/  S2UR UR5, SR_CgaCtaId ;  /* 0x00000000000579c3 */ /* 0x000f620000008800 */
[----:B------:R-:W-:Y:S02]  /*0290*/  UMOV UR4, 0x400 ;  /* 0x0000040000047882 */ /* 0x000fe40000000000 */
[----:B-----5:R-:W-:-:S06]  /*02a0*/  UPRMT UR4, UR5, 0x654, UR4 ;  /* 0x0000065405047896 */ /* 0x020fcc0008000004 */
[----:B-1----:R-:W-:Y:S02]  /*02b0*/  LEA R9, R2, UR4, 0x2 ;  /* 0x0000000402097c11 */ /* 0x002fe4000f8e10ff */
[----:B--2---:R-:W-:Y:S02]  /*02c0*/  SEL R3, R7, RZ, !P0 ;  /* 0x000000ff07037207 */ /* 0x004fe40004000000 */
[----:B------:R-:W-:Y:S02]  /*02d0*/  SEL R6, R6, RZ, !P0 ;  /* 0x000000ff06067207 */ /* 0x000fe40004000000 */
[----:B---3--:R-:W-:Y:S02]  /*02e0*/  SEL R12, R11, RZ, !P0 ;  /* 0x000000ff0b0c7207 */ /* 0x008fe40004000000 */
[----:B------:R-:W-:-:S03]  /*02f0*/  SEL R10, R10, RZ, !P0 ;  /* 0x000000ff0a0a7207 */ /* 0x000fc60004000000 */
[----:B------:R-:W-:-:S04]  /*0300*/  FMUL R3, R3, R12 ;  /* 0x0000000c03037220 */ /* 0x000fc80000400000 */
[----:B------:R-:W-:-:S05]  /*0310*/  FFMA R3, R6, R10, R3 ;  /* 0x0000000a06037223 */ /* 0x000fca0000000003 */
[----:B------:R-:W-:-:S05]  /*0320*/  FSEL R5, R3, RZ, !P0 ;  /* 0x000000ff03057208 */ /* 0x000fca0004000000 */
[----:B------:R-:W1:Y:S01]  /*0330*/  SHFL.BFLY PT, R6, R5, 0x4, 0x1f ;  /* 0x0c801f0005067f89 */ /* 0x000e6200000e0000 */
[C---:B----4-:R-:W-:Y:S02]  /*0340*/  FSETP.GT.AND P0, PT, R16.reuse, 9.9999999747524270788e-07, PT ;  /* 0x358637bd1000780b */ /* 0x050fe40003f04000 */
[----:B------:R-:W-:-:S11]  /*0350*/  FSETP.NAN.AND P1, PT, R16, R16, PT ;  /* 0x000000101000720b */ /* 0x000fd60003f28000 */
[----:B------:R-:W-:Y:S02]  /*0360*/  @!P0 FSEL R16, R16, 9.9999999747524270788e-07, P1 ;  /* 0x358637bd10108808 */ /* 0x000fe40000800000 */
[----:B------:R-:W-:Y:S02]  /*0370*/  LOP3.LUT P0, RZ, R0, 0x38, RZ, 0xc0, !PT ;  /* 0x0000003800ff7812 */ /* 0x000fe4000780c0ff */
[C---:B------:R-:W-:Y:S01]  /*0380*/  FSETP.GT.AND P2, PT, |R16|.reuse, 8.50705917302346158658e+37, PT ;  /* 0x7e8000001000780b */ /* 0x040fe20003f44200 */
[----:B-1----:R-:W-:Y:S01]  /*0390*/  FADD R6, R5, R6 ;  /* 0x0000000605067221 */ /* 0x002fe20000000000 */
[----:B------:R-:W-:Y:S02]  /*03a0*/  FSETP.GEU.AND P1, PT, |R16|, 1.175494350822287508e-38, PT ;  /* 0x008000001000780b */ /* 0x000fe40003f2e200 */
[----:B------:R-:W-:Y:S02]  /*03b0*/  ISETP.LT.AND P0, PT, R4, 0x40, !P0 ;  /* 0x000000400400780c */ /* 0x000fe40004701270 */
[----:B------:R-:W1:Y:S07]  /*03c0*/  SHFL.BFLY PT, R3, R6, 0x2, 0x1f ;  /* 0x0c401f0006037f89 */ /* 0x000e6e00000e0000 */
[----:B------:R-:W-:-:S04]  /*03d0*/  @P2 FMUL R16, R16, 0.25 ;  /* 0x3e80000010102820 */ /* 0x000fc80000400000 */
[----:B------:R-:W-:Y:S01]  /*03e0*/  @!P1 FMUL R16, R16, 16777216 ;  /* 0x4b80000010109820 */ /* 0x000fe20000400000 */
[----:B-1----:R-:W-:Y:S01]  /*03f0*/  FADD R7, R6, R3 ;  /* 0x0000000306077221 */ /* 0x002fe20000000000 */
[----:B------:R-:W-:-:S04]  /*0400*/  LOP3.LUT R3, R0, 0x7, RZ, 0xc0, !PT ;  /* 0x0000000700037812 */ /* 0x000fc800078ec0ff */
[----:B------:R-:W1:Y:S01]  /*0410*/  SHFL.BFLY PT, R8, R7, 0x1, 0x1f ;  /* 0x0c201f0007087f89 */ /* 0x000e6200000e0000 */
[----:B------:R-:W-:Y:S02]  /*0420*/  LEA R5, R3, UR4, 0x2 ;  /* 0x0000000403057c11 */ /* 0x000fe4000f8e10ff */
[----:B------:R-:W2:Y:S01]  /*0430*/  LDC.64 R2, c[0x0][0x210] ;  /* 0x00008400ff027b82 */ /* 0x000ea20000000a00 */
[----:B-1----:R-:W-:Y:S02]  /*0440*/  FADD R8, R7, R8 ;  /* 0x0000000807087221 */ /* 0x002fe40000000000 */
[----:B------:R-:W1:Y:S03]  /*0450*/  MUFU.RCP R7, R16 ;  /* 0x0000001000077308 */ /* 0x000e660000001000 */
[----:B------:R-:W-:Y:S02]  /*0460*/  STS [R9], R8 ;  /* 0x0000000809007388 */ /* 0x000fe40000000800 */
[----:B------:R-:W-:Y:S06]  /*0470*/  BAR.SYNC.DEFER_BLOCKING 0x0 ;  /* 0x0000000000007b1d */ /* 0x000fec0000010000 */
[----:B------:R2:W3:Y:S02]  /*0480*/  LDS R6, [R5] ;  /* 0x0000000005067984 */ /* 0x0004e40000000800 */
[----:B--2---:R-:W-:-:S04]  /*0490*/  IMAD.WIDE R4, R4, 0x4, R2 ;  /* 0x0000000404047825 */ /* 0x004fc800078e0202 */
[----:B---3--:R-:W-:-:S04]  /*04a0*/  @P2 FMUL R6, R6, 0.25 ;  /* 0x3e80000006062820 */ /* 0x008fc80000400000 */
[----:B------:R-:W-:-:S04]  /*04b0*/  @!P1 FMUL R6, R6, 16777216 ;  /* 0x4b80000006069820 */ /* 0x000fc80000400000 */
[----:B-1----:R-:W-:Y:S01]  /*04c0*/  FMUL R7, R7, R6 ;  /* 0x0000000607077220 */ /* 0x002fe20000400000 */
[----:B------:R-:W-:Y:S06]  /*04d0*/  BAR.SYNC.DEFER_BLOCKING 0x0 ;  /* 0x0000000000007b1d */ /* 0x000fec0000010000 */
[----:B------:R-:W-:Y:S05]  /*04e0*/  @!P0 EXIT ;  /* 0x000000000000894d */ /* 0x000fea0003800000 */
[----:B------:R-:W-:Y:S01]  /*04f0*/  STG.E desc[UR6][R4.64], R7 ;  /* 0x0000000704007986 */ /* 0x000fe2000c101906 */
[----:B------:R-:W-:Y:S05]  /*0500*/  EXIT ;  /* 0x000000000000794d */ /* 0x000fea0003800000 */
.L_x_0:
[----:B------:R-:W-:-:S00]  /*0510*/  BRA `(.L_x_0) ;  /* 0xfffffffc00fc7947 */ /* 0x000fc0000383ffff */
[----:B------:R-:W-:-:S00]  /*0520*/  NOP ;  /* 0x0000000000007918 */ /* 0x000fc00000000000 */
        /* <DEDUP_REMOVED lines=13> */
.L_x_1:


//--------------------- .nv.shared.triton_per_fused_clamp_div_sum_1 --------------------------
	.section	.nv.shared.triton_per_fused_clamp_div_sum_1,"aw",@nobits
	.sectionflags	@""
	.align	16
	.zero		1024


//--------------------- .nv.constant0.triton_per_fused_clamp_div_sum_1 --------------------------
	.section	.nv.constant0.triton_per_fused_clamp_div_sum_1,"a",@progbits
	.sectionflags	@""
	.align	4
.nv.constant0.triton_per_fused_clamp_div_sum_1:
	.zero		568
